//
// Generated by NVIDIA NVVM Compiler
//
// Compiler Build ID: CL-36424714
// Cuda compilation tools, release 13.0, V13.0.88
// Based on NVVM 20.0.0
//

.version 9.0
.target sm_100
.address_size 64

	// .globl	_Z6matvecPKfS0_Pfii

.visible .entry _Z6matvecPKfS0_Pfii(
	.param .u64 .ptr .align 1 _Z6matvecPKfS0_Pfii_param_0,
	.param .u64 .ptr .align 1 _Z6matvecPKfS0_Pfii_param_1,
	.param .u64 .ptr .align 1 _Z6matvecPKfS0_Pfii_param_2,
	.param .u32 _Z6matvecPKfS0_Pfii_param_3,
	.param .u32 _Z6matvecPKfS0_Pfii_param_4
)
{
	.reg .pred 	%p<11>;
	.reg .b32 	%r<38>;
	.reg .b32 	%f<112>;
	.reg .b64 	%rd<31>;

	ld.param.u64 	%rd11, [_Z6matvecPKfS0_Pfii_param_0];
	ld.param.u64 	%rd12, [_Z6matvecPKfS0_Pfii_param_1];
	ld.param.u64 	%rd10, [_Z6matvecPKfS0_Pfii_param_2];
	ld.param.u32 	%r24, [_Z6matvecPKfS0_Pfii_param_3];
	ld.param.u32 	%r23, [_Z6matvecPKfS0_Pfii_param_4];
	cvta.to.global.u64 	%rd1, %rd12;
	cvta.to.global.u64 	%rd2, %rd11;
	mov.u32 	%r25, %ctaid.x;
	mov.u32 	%r26, %ntid.x;
	mov.u32 	%r27, %tid.x;
	mad.lo.s32 	%r1, %r25, %r26, %r27;
	setp.ge.s32 	%p1, %r1, %r24;
	@%p1 bra 	$L__BB0_15;
	setp.lt.s32 	%p2, %r23, 1;
	mov.f32 	%f111, 0f00000000;
	@%p2 bra 	$L__BB0_14;
	mul.lo.s32 	%r2, %r23, %r1;
	and.b32  	%r3, %r23, 15;
	setp.lt.u32 	%p3, %r23, 16;
	mov.f32 	%f111, 0f00000000;
	mov.b32 	%r34, 0;
	@%p3 bra 	$L__BB0_5;
	and.b32  	%r34, %r23, 2147483632;
	neg.s32 	%r32, %r34;
	add.s64 	%rd3, %rd2, 32;
	add.s64 	%rd29, %rd1, 32;
	mov.f32 	%f111, 0f00000000;
	mov.u32 	%r31, %r2;
$L__BB0_4:
	.pragma "nounroll";
	mul.wide.s32 	%rd13, %r31, 4;
	add.s64 	%rd14, %rd3, %rd13;
	ld.global.f32 	%f18, [%rd14+-32];
	ld.global.f32 	%f19, [%rd29+-32];
	fma.rn.f32 	%f20, %f18, %f19, %f111;
	ld.global.f32 	%f21, [%rd14+-28];
	ld.global.f32 	%f22, [%rd29+-28];
	fma.rn.f32 	%f23, %f21, %f22, %f20;
	ld.global.f32 	%f24, [%rd14+-24];
	ld.global.f32 	%f25, [%rd29+-24];
	fma.rn.f32 	%f26, %f24, %f25, %f23;
	ld.global.f32 	%f27, [%rd14+-20];
	ld.global.f32 	%f28, [%rd29+-20];
	fma.rn.f32 	%f29, %f27, %f28, %f26;
	ld.global.f32 	%f30, [%rd14+-16];
	ld.global.f32 	%f31, [%rd29+-16];
	fma.rn.f32 	%f32, %f30, %f31, %f29;
	ld.global.f32 	%f33, [%rd14+-12];
	ld.global.f32 	%f34, [%rd29+-12];
	fma.rn.f32 	%f35, %f33, %f34, %f32;
	ld.global.f32 	%f36, [%rd14+-8];
	ld.global.f32 	%f37, [%rd29+-8];
	fma.rn.f32 	%f38, %f36, %f37, %f35;
	ld.global.f32 	%f39, [%rd14+-4];
	ld.global.f32 	%f40, [%rd29+-4];
	fma.rn.f32 	%f41, %f39, %f40, %f38;
	ld.global.f32 	%f42, [%rd14];
	ld.global.f32 	%f43, [%rd29];
	fma.rn.f32 	%f44, %f42, %f43, %f41;
	ld.global.f32 	%f45, [%rd14+4];
	ld.global.f32 	%f46, [%rd29+4];
	fma.rn.f32 	%f47, %f45, %f46, %f44;
	ld.global.f32 	%f48, [%rd14+8];
	ld.global.f32 	%f49, [%rd29+8];
	fma.rn.f32 	%f50, %f48, %f49, %f47;
	ld.global.f32 	%f51, [%rd14+12];
	ld.global.f32 	%f52, [%rd29+12];
	fma.rn.f32 	%f53, %f51, %f52, %f50;
	ld.global.f32 	%f54, [%rd14+16];
	ld.global.f32 	%f55, [%rd29+16];
	fma.rn.f32 	%f56, %f54, %f55, %f53;
	ld.global.f32 	%f57, [%rd14+20];
	ld.global.f32 	%f58, [%rd29+20];
	fma.rn.f32 	%f59, %f57, %f58, %f56;
	ld.global.f32 	%f60, [%rd14+24];
	ld.global.f32 	%f61, [%rd29+24];
	fma.rn.f32 	%f62, %f60, %f61, %f59;
	ld.global.f32 	%f63, [%rd14+28];
	ld.global.f32 	%f64, [%rd29+28];
	fma.rn.f32 	%f111, %f63, %f64, %f62;
	add.s32 	%r32, %r32, 16;
	add.s32 	%r31, %r31, 16;
	add.s64 	%rd29, %rd29, 64;
	setp.ne.s32 	%p4, %r32, 0;
	@%p4 bra 	$L__BB0_4;
$L__BB0_5:
	setp.eq.s32 	%p5, %r3, 0;
	@%p5 bra 	$L__BB0_14;
	and.b32  	%r11, %r23, 7;
	setp.lt.u32 	%p6, %r3, 8;
	@%p6 bra 	$L__BB0_8;
	add.s32 	%r29, %r34, %r2;
	mul.wide.s32 	%rd15, %r29, 4;
	add.s64 	%rd16, %rd2, %rd15;
	ld.global.f32 	%f66, [%rd16];
	mul.wide.u32 	%rd17, %r34, 4;
	add.s64 	%rd18, %rd1, %rd17;
	ld.global.f32 	%f67, [%rd18];
	fma.rn.f32 	%f68, %f66, %f67, %f111;
	ld.global.f32 	%f69, [%rd16+4];
	ld.global.f32 	%f70, [%rd18+4];
	fma.rn.f32 	%f71, %f69, %f70, %f68;
	ld.global.f32 	%f72, [%rd16+8];
	ld.global.f32 	%f73, [%rd18+8];
	fma.rn.f32 	%f74, %f72, %f73, %f71;
	ld.global.f32 	%f75, [%rd16+12];
	ld.global.f32 	%f76, [%rd18+12];
	fma.rn.f32 	%f77, %f75, %f76, %f74;
	ld.global.f32 	%f78, [%rd16+16];
	ld.global.f32 	%f79, [%rd18+16];
	fma.rn.f32 	%f80, %f78, %f79, %f77;
	ld.global.f32 	%f81, [%rd16+20];
	ld.global.f32 	%f82, [%rd18+20];
	fma.rn.f32 	%f83, %f81, %f82, %f80;
	ld.global.f32 	%f84, [%rd16+24];
	ld.global.f32 	%f85, [%rd18+24];
	fma.rn.f32 	%f86, %f84, %f85, %f83;
	ld.global.f32 	%f87, [%rd16+28];
	ld.global.f32 	%f88, [%rd18+28];
	fma.rn.f32 	%f111, %f87, %f88, %f86;
	add.s32 	%r34, %r34, 8;
$L__BB0_8:
	setp.eq.s32 	%p7, %r11, 0;
	@%p7 bra 	$L__BB0_14;
	and.b32  	%r14, %r23, 3;
	setp.lt.u32 	%p8, %r11, 4;
	@%p8 bra 	$L__BB0_11;
	add.s32 	%r30, %r34, %r2;
	mul.wide.s32 	%rd19, %r30, 4;
	add.s64 	%rd20, %rd2, %rd19;
	ld.global.f32 	%f90, [%rd20];
	mul.wide.u32 	%rd21, %r34, 4;
	add.s64 	%rd22, %rd1, %rd21;
	ld.global.f32 	%f91, [%rd22];
	fma.rn.f32 	%f92, %f90, %f91, %f111;
	ld.global.f32 	%f93, [%rd20+4];
	ld.global.f32 	%f94, [%rd22+4];
	fma.rn.f32 	%f95, %f93, %f94, %f92;
	ld.global.f32 	%f96, [%rd20+8];
	ld.global.f32 	%f97, [%rd22+8];
	fma.rn.f32 	%f98, %f96, %f97, %f95;
	ld.global.f32 	%f99, [%rd20+12];
	ld.global.f32 	%f100, [%rd22+12];
	fma.rn.f32 	%f111, %f99, %f100, %f98;
	add.s32 	%r34, %r34, 4;
$L__BB0_11:
	setp.eq.s32 	%p9, %r14, 0;
	@%p9 bra 	$L__BB0_14;
	mul.wide.u32 	%rd23, %r34, 4;
	add.s64 	%rd30, %rd1, %rd23;
	add.s32 	%r37, %r34, %r2;
	neg.s32 	%r36, %r14;
$L__BB0_13:
	.pragma "nounroll";
	mul.wide.s32 	%rd24, %r37, 4;
	add.s64 	%rd25, %rd2, %rd24;
	ld.global.f32 	%f101, [%rd25];
	ld.global.f32 	%f102, [%rd30];
	fma.rn.f32 	%f111, %f101, %f102, %f111;
	add.s64 	%rd30, %rd30, 4;
	add.s32 	%r37, %r37, 1;
	add.s32 	%r36, %r36, 1;
	setp.ne.s32 	%p10, %r36, 0;
	@%p10 bra 	$L__BB0_13;
$L__BB0_14:
	cvta.to.global.u64 	%rd26, %rd10;
	mul.wide.s32 	%rd27, %r1, 4;
	add.s64 	%rd28, %rd26, %rd27;
	st.global.f32 	[%rd28], %f111;
$L__BB0_15:
	ret;

}


// ===== COMPILED SASS (sm_100) =====

	.target	sm_100

	.elftype	@"ET_EXEC"


//--------------------- .note.nv.tkinfo           --------------------------
	.section	.note.nv.tkinfo,"",@"SHT_NOTE"
	.sectionflags	@"SHF_NOTE_NV_TKINFO"
	.tkinfo
        /*0018*/ 	.word	0x00000002
        /*0030*/ 	.string	""
        /*0030*/ 	.string	"ptxas"
        /*0030*/ 	.string	"Cuda compilation tools, release 13.0, V13.0.88"
        /*0030*/ 	.string	"Build cuda_13.0.r13.0/compiler.36424714_0"
        /*0030*/ 	.string	"-arch sm_100 -m 64 "



//--------------------- .note.nv.cuinfo           --------------------------
	.section	.note.nv.cuinfo,"",@"SHT_NOTE"
	.sectionflags	@"SHF_NOTE_NV_CUINFO"
        /*0018*/ 	.short	0x0002
        /*001a*/ 	.short	0x0064
        /*001c*/ 	.short	0x0082
	.zero		2


//--------------------- .nv.info                  --------------------------
	.section	.nv.info,"",@"SHT_CUDA_INFO"
	.align	4


	//----- nvinfo : EIATTR_REGCOUNT
	.align		4
        /*0000*/ 	.byte	0x04, 0x2f
        /*0002*/ 	.short	(.L_1 - .L_0)
	.align		4
.L_0:
        /*0004*/ 	.word	index@(_Z6matvecPKfS0_Pfii)
        /*0008*/ 	.word	0x0000001e


	//----- nvinfo : EIATTR_FRAME_SIZE
	.align		4
.L_1:
        /*000c*/ 	.byte	0x04, 0x11
        /*000e*/ 	.short	(.L_3 - .L_2)
	.align		4
.L_2:
        /*0010*/ 	.word	index@(_Z6matvecPKfS0_Pfii)
        /*0014*/ 	.word	0x00000000


	//----- nvinfo : EIATTR_MIN_STACK_SIZE
	.align		4
.L_3:
        /*0018*/ 	.byte	0x04, 0x12
        /*001a*/ 	.short	(.L_5 - .L_4)
	.align		4
.L_4:
        /*001c*/ 	.word	index@(_Z6matvecPKfS0_Pfii)
        /*0020*/ 	.word	0x00000000
.L_5:


//--------------------- .nv.compat                --------------------------
	.section	.nv.compat,"",@"SHT_CUDA_COMPAT_INFO"
	.align	4
        /*0000*/ 	.byte	0x02, 0x09, 0x00, 0x00, 0x02, 0x02, 0x01, 0x00, 0x02, 0x05, 0x05, 0x00, 0x03, 0x07, 0x01, 0x01
        /*0010*/ 	.byte	0x02, 0x03, 0x00, 0x00, 0x02, 0x06, 0x01, 0x00, 0x04, 0x0b, 0x08, 0x00, 0x09, 0x00, 0x00, 0x00
        /*0020*/ 	.byte	0x00, 0x00, 0x00, 0x00


//--------------------- .nv.info._Z6matvecPKfS0_Pfii --------------------------
	.section	.nv.info._Z6matvecPKfS0_Pfii,"",@"SHT_CUDA_INFO"
	.sectionflags	@""
	.align	4


	//----- nvinfo : EIATTR_CUDA_API_VERSION
	.align		4
        /*0000*/ 	.byte	0x04, 0x37
        /*0002*/ 	.short	(.L_7 - .L_6)
.L_6:
        /*0004*/ 	.word	0x00000082


	//----- nvinfo : EIATTR_KPARAM_INFO
	.align		4
.L_7:
        /*0008*/ 	.byte	0x04, 0x17
        /*000a*/ 	.short	(.L_9 - .L_8)
.L_8:
        /*000c*/ 	.word	0x00000000
        /*0010*/ 	.short	0x0004
        /*0012*/ 	.short	0x001c
        /*0014*/ 	.byte	0x00, 0xf0, 0x11, 0x00


	//----- nvinfo : EIATTR_KPARAM_INFO
	.align		4
.L_9:
        /*0018*/ 	.byte	0x04, 0x17
        /*001a*/ 	.short	(.L_11 - .L_10)
.L_10:
        /*001c*/ 	.word	0x00000000
        /*0020*/ 	.short	0x0003
        /*0022*/ 	.short	0x0018
        /*0024*/ 	.byte	0x00, 0xf0, 0x11, 0x00


	//----- nvinfo : EIATTR_KPARAM_INFO
	.align		4
.L_11:
        /*0028*/ 	.byte	0x04, 0x17
        /*002a*/ 	.short	(.L_13 - .L_12)
.L_12:
        /*002c*/ 	.word	0x00000000
        /*0030*/ 	.short	0x0002
        /*0032*/ 	.short	0x0010
        /*0034*/ 	.byte	0x00, 0xf5, 0x21, 0x00


	//----- nvinfo : EIATTR_KPARAM_INFO
	.align		4
.L_13:
        /*0038*/ 	.byte	0x04, 0x17
        /*003a*/ 	.short	(.L_15 - .L_14)
.L_14:
        /*003c*/ 	.word	0x00000000
        /*0040*/ 	.short	0x0001
        /*0042*/ 	.short	0x0008
        /*0044*/ 	.byte	0x00, 0xf5, 0x21, 0x00


	//----- nvinfo : EIATTR_KPARAM_INFO
	.align		4
.L_15:
        /*0048*/ 	.byte	0x04, 0x17
        /*004a*/ 	.short	(.L_17 - .L_16)
.L_16:
        /*004c*/ 	.word	0x00000000
        /*0050*/ 	.short	0x0000
        /*0052*/ 	.short	0x0000
        /*0054*/ 	.byte	0x00, 0xf5, 0x21, 0x00


	//----- nvinfo : EIATTR_SPARSE_MMA_MASK
	.align		4
.L_17:
        /*0058*/ 	.byte	0x03, 0x50
        /*005a*/ 	.short	0x0000


	//----- nvinfo : EIATTR_MAXREG_COUNT
	.align		4
        /*005c*/ 	.byte	0x03, 0x1b
        /*005e*/ 	.short	0x00ff


	//----- nvinfo : EIATTR_MERCURY_ISA_VERSION
	.align		4
        /*0060*/ 	.byte	0x03, 0x5f
        /*0062*/ 	.short	0x0101


	//----- nvinfo : EIATTR_VRC_CTA_INIT_COUNT
	.align		4
        /*0064*/ 	.byte	0x02, 0x4a
	.zero		1
	.zero		1


	//----- nvinfo : EIATTR_EXIT_INSTR_OFFSETS
	.align		4
        /*0068*/ 	.byte	0x04, 0x1c
        /*006a*/ 	.short	(.L_19 - .L_18)


	//   ....[0]....
.L_18:
        /*006c*/ 	.word	0x00000070


	//   ....[1]....
        /*0070*/ 	.word	0x00000a90


	//----- nvinfo : EIATTR_CBANK_PARAM_SIZE
	.align		4
.L_19:
        /*0074*/ 	.byte	0x03, 0x19
        /*0076*/ 	.short	0x0020


	//----- nvinfo : EIATTR_PARAM_CBANK
	.align		4
        /*0078*/ 	.byte	0x04, 0x0a
        /*007a*/ 	.short	(.L_21 - .L_20)
	.align		4
.L_20:
        /*007c*/ 	.word	index@(.nv.constant0._Z6matvecPKfS0_Pfii)
        /*0080*/ 	.short	0x0380
        /*0082*/ 	.short	0x0020


	//----- nvinfo : EIATTR_SW_WAR
	.align		4
.L_21:
        /*0084*/ 	.byte	0x04, 0x36
        /*0086*/ 	.short	(.L_23 - .L_22)
.L_22:
        /*0088*/ 	.word	0x00000008
.L_23:


//--------------------- .nv.callgraph             --------------------------
	.section	.nv.callgraph,"",@"SHT_CUDA_CALLGRAPH"
	.align	4
	.sectionentsize	8
	.align		4
        /*0000*/ 	.word	0x00000000
	.align		4
        /*0004*/ 	.word	0xffffffff
	.align		4
        /*0008*/ 	.word	0x00000000
	.align		4
        /*000c*/ 	.word	0xfffffffe
	.align		4
        /*0010*/ 	.word	0x00000000
	.align		4
        /*0014*/ 	.word	0xfffffffd
	.align		4
        /*0018*/ 	.word	0x00000000
	.align		4
        /*001c*/ 	.word	0xfffffffc


//--------------------- .text._Z6matvecPKfS0_Pfii --------------------------
	.section	.text._Z6matvecPKfS0_Pfii,"ax",@progbits
	.align	128
        .global         _Z6matvecPKfS0_Pfii
        .type           _Z6matvecPKfS0_Pfii,@function
        .size           _Z6matvecPKfS0_Pfii,(.L_x_7 - _Z6matvecPKfS0_Pfii)
        .other          _Z6matvecPKfS0_Pfii,@"STO_CUDA_ENTRY STV_DEFAULT"
_Z6matvecPKfS0_Pfii:
.text._Z6matvecPKfS0_Pfii:
[----:B------:R-:W-:Y:S01]  /*0000*/  LDC R1, c[0x0][0x37c] ;  /* 0x0000df00ff017b82 */ /* 0x000fe20000000800 */
[----:B------:R-:W0:Y:S07]  /*0010*/  S2R R3, SR_TID.X ;  /* 0x0000000000037919 */ /* 0x000e2e0000002100 */
[----:B------:R-:W0:Y:S01]  /*0020*/  S2UR UR4, SR_CTAID.X ;  /* 0x00000000000479c3 */ /* 0x000e220000002500 */
[----:B------:R-:W1:Y:S07]  /*0030*/  LDCU UR5, c[0x0][0x398] ;  /* 0x00007300ff0577ac */ /* 0x000e6e0008000800 */
[----:B------:R-:W0:Y:S02]  /*0040*/  LDC R0, c[0x0][0x360] ;  /* 0x0000d800ff007b82 */ /* 0x000e240000000800 */
[----:B0-----:R-:W-:-:S05]  /*0050*/  IMAD R0, R0, UR4, R3 ;  /* 0x0000000400007c24 */ /* 0x001fca000f8e0203 */
[----:B-1----:R-:W-:-:S13]  /*0060*/  ISETP.GE.AND P0, PT, R0, UR5, PT ;  /* 0x0000000500007c0c */ /* 0x002fda000bf06270 */
[----:B------:R-:W-:Y:S05]  /*0070*/  @P0 EXIT ;  /* 0x000000000000094d */ /* 0x000fea0003800000 */
[----:B------:R-:W0:Y:S01]  /*0080*/  LDCU UR8, c[0x0][0x39c] ;  /* 0x00007380ff0877ac */ /* 0x000e220008000800 */
[----:B------:R-:W-:Y:S01]  /*0090*/  HFMA2 R15, -RZ, RZ, 0, 0 ;  /* 0x00000000ff0f7431 */ /* 0x000fe200000001ff */
[----:B------:R-:W1:Y:S01]  /*00a0*/  LDCU.64 UR16, c[0x0][0x358] ;  /* 0x00006b00ff1077ac */ /* 0x000e620008000a00 */
[----:B0-----:R-:W-:-:S09]  /*00b0*/  UISETP.GE.AND UP0, UPT, UR8, 0x1, UPT ;  /* 0x000000010800788c */ /* 0x001fd2000bf06270 */
[----:B-1----:R-:W-:Y:S05]  /*00c0*/  BRA.U !UP0, `(.L_x_0) ;  /* 0x0000000908647547 */ /* 0x002fea000b800000 */
[----:B------:R-:W-:Y:S02]  /*00d0*/  UISETP.GE.U32.AND UP1, UPT, UR8, 0x10, UPT ;  /* 0x000000100800788c */ /* 0x000fe4000bf26070 */
[----:B------:R-:W-:Y:S01]  /*00e0*/  IMAD R7, R0, UR8, RZ ;  /* 0x0000000800077c24 */ /* 0x000fe2000f8e02ff */
[----:B------:R-:W-:Y:S01]  /*00f0*/  ULOP3.LUT UR9, UR8, 0xf, URZ, 0xc0, !UPT ;  /* 0x0000000f08097892 */ /* 0x000fe2000f8ec0ff */
[----:B------:R-:W-:Y:S02]  /*0100*/  MOV R15, RZ ;  /* 0x000000ff000f7202 */ /* 0x000fe40000000f00 */
[----:B------:R-:W-:Y:S01]  /*0110*/  MOV R8, RZ ;  /* 0x000000ff00087202 */ /* 0x000fe20000000f00 */
[----:B------:R-:W-:Y:S02]  /*0120*/  UISETP.NE.AND UP0, UPT, UR9, URZ, UPT ;  /* 0x000000ff0900728c */ /* 0x000fe4000bf05270 */
[----:B------:R-:W-:Y:S09]  /*0130*/  BRA.U !UP1, `(.L_x_1) ;  /* 0x0000000509147547 */ /* 0x000ff2000b800000 */
[----:B------:R-:W0:Y:S01]  /*0140*/  LDCU.128 UR12, c[0x0][0x380] ;  /* 0x00007000ff0c77ac */ /* 0x000e220008000c00 */
[----:B------:R-:W-:Y:S02]  /*0150*/  MOV R15, RZ ;  /* 0x000000ff000f7202 */ /* 0x000fe40000000f00 */
[----:B------:R-:W-:Y:S01]  /*0160*/  MOV R6, R7 ;  /* 0x0000000700067202 */ /* 0x000fe20000000f00 */
[----:B------:R-:W-:-:S04]  /*0170*/  ULOP3.LUT UR10, UR8, 0x7ffffff0, URZ, 0xc0, !UPT ;  /* 0x7ffffff0080a7892 */ /* 0x000fc8000f8ec0ff */
[----:B------:R-:W-:Y:S02]  /*0180*/  UIADD3 UR11, UPT, UPT, -UR10, URZ, URZ ;  /* 0x000000ff0a0b7290 */ /* 0x000fe4000fffe1ff */
[----:B------:R-:W-:Y:S01]  /*0190*/  MOV R8, UR10 ;  /* 0x0000000a00087c02 */ /* 0x000fe20008000f00 */
[----:B0-----:R-:W-:Y:S02]  /*01a0*/  UIADD3 UR4, UP2, UPT, UR14, 0x20, URZ ;  /* 0x000000200e047890 */ /* 0x001fe4000ff5e0ff */
[----:B------:R-:W-:Y:S02]  /*01b0*/  UIADD3 UR6, UP1, UPT, UR12, 0x20, URZ ;  /* 0x000000200c067890 */ /* 0x000fe4000ff3e0ff */
[----:B------:R-:W-:Y:S02]  /*01c0*/  UIADD3.X UR5, UPT, UPT, URZ, UR15, URZ, UP2, !UPT ;  /* 0x0000000fff057290 */ /* 0x000fe400097fe4ff */
[----:B------:R-:W-:Y:S01]  /*01d0*/  MOV R2, UR4 ;  /* 0x0000000400027c02 */ /* 0x000fe20008000f00 */
[----:B------:R-:W-:-:S03]  /*01e0*/  UIADD3.X UR7, UPT, UPT, URZ, UR13, URZ, UP1, !UPT ;  /* 0x0000000dff077290 */ /* 0x000fc60008ffe4ff */
[----:B------:R-:W-:-:S09]  /*01f0*/  MOV R3, UR5 ;  /* 0x0000000500037c02 */ /* 0x000fd20008000f00 */
.L_x_2:
[----:B------:R-:W-:Y:S01]  /*0200*/  MOV R4, UR6 ;  /* 0x0000000600047c02 */ /* 0x000fe20008000f00 */
[----:B------:R-:W2:Y:S01]  /*0210*/  LDG.E R17, desc[UR16][R2.64+-0x20] ;  /* 0xffffe01002117981 */ /* 0x000ea2000c1e1900 */
[----:B------:R-:W-:-:S03]  /*0220*/  MOV R5, UR7 ;  /* 0x0000000700057c02 */ /* 0x000fc60008000f00 */
[----:B------:R-:W3:Y:S01]  /*0230*/  LDG.E R25, desc[UR16][R2.64+-0x1c] ;  /* 0xffffe41002197981 */ /* 0x000ee2000c1e1900 */
[----:B------:R-:W-:-:S03]  /*0240*/  IMAD.WIDE R4, R6, 0x4, R4 ;  /* 0x0000000406047825 */ /* 0x000fc600078e0204 */
[----:B------:R-:W4:Y:S04]  /*0250*/  LDG.E R19, desc[UR16][R2.64+-0x18] ;  /* 0xffffe81002137981 */ /* 0x000f28000c1e1900 */
[----:B------:R-:W2:Y:S04]  /*0260*/  LDG.E R16, desc[UR16][R4.64+-0x20] ;  /* 0xffffe01004107981 */ /* 0x000ea8000c1e1900 */
[----:B------:R-:W3:Y:S04]  /*0270*/  LDG.E R18, desc[UR16][R4.64+-0x1c] ;  /* 0xffffe41004127981 */ /* 0x000ee8000c1e1900 */
[----:B------:R-:W4:Y:S04]  /*0280*/  LDG.E R20, desc[UR16][R4.64+-0x18] ;  /* 0xffffe81004147981 */ /* 0x000f28000c1e1900 */
[----:B------:R-:W5:Y:S04]  /*0290*/  LDG.E R22, desc[UR16][R2.64+-0x14] ;  /* 0xffffec1002167981 */ /* 0x000f68000c1e1900 */
        /* <DEDUP_REMOVED lines=8> */
[----:B------:R-:W5:Y:S01]  /*0320*/  LDG.E R14, desc[UR16][R4.64+-0x4] ;  /* 0xfffffc10040e7981 */ /* 0x000f62000c1e1900 */
[----:B--2---:R-:W-:-:S03]  /*0330*/  FFMA R17, R16, R17, R15 ;  /* 0x0000001110117223 */ /* 0x004fc6000000000f */
[----:B------:R-:W2:Y:S04]  /*0340*/  LDG.E R15, desc[UR16][R2.64] ;  /* 0x00000010020f7981 */ /* 0x000ea8000c1e1900 */
[----:B------:R-:W2:Y:S01]  /*0350*/  LDG.E R16, desc[UR16][R4.64] ;  /* 0x0000001004107981 */ /* 0x000ea2000c1e1900 */
[----:B---3--:R-:W-:-:S03]  /*0360*/  FFMA R25, R18, R25, R17 ;  /* 0x0000001912197223 */ /* 0x008fc60000000011 */
[----:B------:R-:W3:Y:S01]  /*0370*/  LDG.E R17, desc[UR16][R2.64+0x4] ;  /* 0x0000041002117981 */ /* 0x000ee2000c1e1900 */
[----:B----4-:R-:W-:-:S03]  /*0380*/  FFMA R26, R20, R19, R25 ;  /* 0x00000013141a7223 */ /* 0x010fc60000000019 */
[----:B------:R-:W3:Y:S04]  /*0390*/  LDG.E R18, desc[UR16][R4.64+0x4] ;  /* 0x0000041004127981 */ /* 0x000ee8000c1e1900 */
[----:B------:R-:W4:Y:S01]  /*03a0*/  LDG.E R20, desc[UR16][R2.64+0x8] ;  /* 0x0000081002147981 */ /* 0x000f22000c1e1900 */
[----:B-----5:R-:W-:-:S03]  /*03b0*/  FFMA R25, R21, R22, R26 ;  /* 0x0000001615197223 */ /* 0x020fc6000000001a */
[----:B------:R-:W4:Y:S04]  /*03c0*/  LDG.E R19, desc[UR16][R4.64+0x8] ;  /* 0x0000081004137981 */ /* 0x000f28000c1e1900 */
[----:B------:R-:W5:Y:S01]  /*03d0*/  LDG.E R22, desc[UR16][R2.64+0xc] ;  /* 0x00000c1002167981 */ /* 0x000f62000c1e1900 */
[----:B------:R-:W-:-:S03]  /*03e0*/  FFMA R25, R24, R23, R25 ;  /* 0x0000001718197223 */ /* 0x000fc60000000019 */
[----:B------:R-:W5:Y:S04]  /*03f0*/  LDG.E R21, desc[UR16][R4.64+0xc] ;  /* 0x00000c1004157981 */ /* 0x000f68000c1e1900 */
[----:B------:R-:W5:Y:S01]  /*0400*/  LDG.E R24, desc[UR16][R2.64+0x10] ;  /* 0x0000101002187981 */ /* 0x000f62000c1e1900 */
[----:B------:R-:W-:-:S03]  /*0410*/  FFMA R25, R10, R9, R25 ;  /* 0x000000090a197223 */ /* 0x000fc60000000019 */
[----:B------:R-:W5:Y:S04]  /*0420*/  LDG.E R23, desc[UR16][R4.64+0x10] ;  /* 0x0000101004177981 */ /* 0x000f68000c1e1900 */
[----:B------:R-:W5:Y:S01]  /*0430*/  LDG.E R10, desc[UR16][R2.64+0x14] ;  /* 0x00001410020a7981 */ /* 0x000f62000c1e1900 */
[----:B------:R-:W-:-:S03]  /*0440*/  FFMA R27, R12, R11, R25 ;  /* 0x0000000b0c1b7223 */ /* 0x000fc60000000019 */
[----:B------:R-:W5:Y:S04]  /*0450*/  LDG.E R9, desc[UR16][R4.64+0x14] ;  /* 0x0000141004097981 */ /* 0x000f68000c1e1900 */
[----:B------:R-:W5:Y:S04]  /*0460*/  LDG.E R11, desc[UR16][R2.64+0x18] ;  /* 0x00001810020b7981 */ /* 0x000f68000c1e1900 */
[----:B------:R-:W5:Y:S04]  /*0470*/  LDG.E R12, desc[UR16][R4.64+0x18] ;  /* 0x00001810040c7981 */ /* 0x000f68000c1e1900 */
[----:B------:R-:W5:Y:S04]  /*0480*/  LDG.E R25, desc[UR16][R4.64+0x1c] ;  /* 0x00001c1004197981 */ /* 0x000f68000c1e1900 */
[----:B------:R0:W5:Y:S01]  /*0490*/  LDG.E R26, desc[UR16][R2.64+0x1c] ;  /* 0x00001c10021a7981 */ /* 0x000162000c1e1900 */
[----:B------:R-:W-:Y:S01]  /*04a0*/  FFMA R13, R14, R13, R27 ;  /* 0x0000000d0e0d7223 */ /* 0x000fe2000000001b */
[----:B------:R-:W-:-:S04]  /*04b0*/  UIADD3 UR11, UPT, UPT, UR11, 0x10, URZ ;  /* 0x000000100b0b7890 */ /* 0x000fc8000fffe0ff */
[----:B------:R-:W-:Y:S01]  /*04c0*/  UISETP.NE.AND UP1, UPT, UR11, URZ, UPT ;  /* 0x000000ff0b00728c */ /* 0x000fe2000bf25270 */
[----:B0-----:R-:W-:Y:S02]  /*04d0*/  IADD3 R2, P0, PT, R2, 0x40, RZ ;  /* 0x0000004002027810 */ /* 0x001fe40007f1e0ff */
[----:B------:R-:W-:Y:S02]  /*04e0*/  IADD3 R6, PT, PT, R6, 0x10, RZ ;  /* 0x0000001006067810 */ /* 0x000fe40007ffe0ff */
[----:B------:R-:W-:Y:S01]  /*04f0*/  IADD3.X R3, PT, PT, RZ, R3, RZ, P0, !PT ;  /* 0x00000003ff037210 */ /* 0x000fe200007fe4ff */
[----:B--2---:R-:W-:-:S04]  /*0500*/  FFMA R13, R16, R15, R13 ;  /* 0x0000000f100d7223 */ /* 0x004fc8000000000d */
[----:B---3--:R-:W-:-:S04]  /*0510*/  FFMA R18, R18, R17, R13 ;  /* 0x0000001112127223 */ /* 0x008fc8000000000d */
[----:B----4-:R-:W-:-:S04]  /*0520*/  FFMA R18, R19, R20, R18 ;  /* 0x0000001413127223 */ /* 0x010fc80000000012 */
[----:B-----5:R-:W-:-:S04]  /*0530*/  FFMA R18, R21, R22, R18 ;  /* 0x0000001615127223 */ /* 0x020fc80000000012 */
[----:B------:R-:W-:-:S04]  /*0540*/  FFMA R18, R23, R24, R18 ;  /* 0x0000001817127223 */ /* 0x000fc80000000012 */
[----:B------:R-:W-:-:S04]  /*0550*/  FFMA R9, R9, R10, R18 ;  /* 0x0000000a09097223 */ /* 0x000fc80000000012 */
[----:B------:R-:W-:-:S04]  /*0560*/  FFMA R12, R12, R11, R9 ;  /* 0x0000000b0c0c7223 */ /* 0x000fc80000000009 */
[----:B------:R-:W-:Y:S01]  /*0570*/  FFMA R15, R25, R26, R12 ;  /* 0x0000001a190f7223 */ /* 0x000fe2000000000c */
[----:B------:R-:W-:Y:S06]  /*0580*/  BRA.U UP1, `(.L_x_2) ;  /* 0xfffffffd011c7547 */ /* 0x000fec000b83ffff */
.L_x_1:
[----:B------:R-:W-:Y:S05]  /*0590*/  BRA.U !UP0, `(.L_x_0) ;  /* 0x0000000508307547 */ /* 0x000fea000b800000 */
[----:B------:R-:W-:Y:S02]  /*05a0*/  UISETP.GE.U32.AND UP0, UPT, UR9, 0x8, UPT ;  /* 0x000000080900788c */ /* 0x000fe4000bf06070 */
[----:B------:R-:W-:-:S04]  /*05b0*/  ULOP3.LUT UR5, UR8, 0x7, URZ, 0xc0, !UPT ;  /* 0x0000000708057892 */ /* 0x000fc8000f8ec0ff */
[----:B------:R-:W-:-:S03]  /*05c0*/  UISETP.NE.AND UP1, UPT, UR5, URZ, UPT ;  /* 0x000000ff0500728c */ /* 0x000fc6000bf25270 */
[----:B------:R-:W-:Y:S08]  /*05d0*/  BRA.U !UP0, `(.L_x_3) ;  /* 0x0000000108787547 */ /* 0x000ff0000b800000 */
[----:B------:R-:W0:Y:S01]  /*05e0*/  LDC.64 R2, c[0x0][0x380] ;  /* 0x0000e000ff027b82 */ /* 0x000e220000000a00 */
[----:B------:R-:W-:-:S07]  /*05f0*/  IADD3 R9, PT, PT, R7, R8, RZ ;  /* 0x0000000807097210 */ /* 0x000fce0007ffe0ff */
[----:B------:R-:W1:Y:S01]  /*0600*/  LDC.64 R4, c[0x0][0x388] ;  /* 0x0000e200ff047b82 */ /* 0x000e620000000a00 */
[----:B0-----:R-:W-:-:S05]  /*0610*/  IMAD.WIDE R2, R9, 0x4, R2 ;  /* 0x0000000409027825 */ /* 0x001fca00078e0202 */
[----:B------:R-:W2:Y:S01]  /*0620*/  LDG.E R10, desc[UR16][R2.64] ;  /* 0x00000010020a7981 */ /* 0x000ea2000c1e1900 */
[----:B-1----:R-:W-:-:S03]  /*0630*/  IMAD.WIDE.U32 R4, R8, 0x4, R4 ;  /* 0x0000000408047825 */ /* 0x002fc600078e0004 */
[----:B------:R-:W3:Y:S04]  /*0640*/  LDG.E R13, desc[UR16][R2.64+0x4] ;  /* 0x00000410020d7981 */ /* 0x000ee8000c1e1900 */
[----:B------:R-:W2:Y:S04]  /*0650*/  LDG.E R11, desc[UR16][R4.64] ;  /* 0x00000010040b7981 */ /* 0x000ea8000c1e1900 */
[----:B------:R-:W3:Y:S04]  /*0660*/  LDG.E R12, desc[UR16][R4.64+0x4] ;  /* 0x00000410040c7981 */ /* 0x000ee8000c1e1900 */
[----:B------:R-:W4:Y:S04]  /*0670*/  LDG.E R17, desc[UR16][R2.64+0x8] ;  /* 0x0000081002117981 */ /* 0x000f28000c1e1900 */
        /* <DEDUP_REMOVED lines=11> */
[----:B------:R-:W-:Y:S01]  /*0730*/  IADD3 R8, PT, PT, R8, 0x8, RZ ;  /* 0x0000000808087810 */ /* 0x000fe20007ffe0ff */
[----:B--2---:R-:W-:-:S04]  /*0740*/  FFMA R10, R10, R11, R15 ;  /* 0x0000000b0a0a7223 */ /* 0x004fc8000000000f */
[----:B---3--:R-:W-:-:S04]  /*0750*/  FFMA R10, R13, R12, R10 ;  /* 0x0000000c0d0a7223 */ /* 0x008fc8000000000a */
[----:B----4-:R-:W-:-:S04]  /*0760*/  FFMA R10, R17, R14, R10 ;  /* 0x0000000e110a7223 */ /* 0x010fc8000000000a */
[----:B-----5:R-:W-:-:S04]  /*0770*/  FFMA R10, R19, R16, R10 ;  /* 0x00000010130a7223 */ /* 0x020fc8000000000a */
[----:B------:R-:W-:-:S04]  /*0780*/  FFMA R10, R21, R18, R10 ;  /* 0x00000012150a7223 */ /* 0x000fc8000000000a */
[----:B------:R-:W-:-:S04]  /*0790*/  FFMA R23, R23, R20, R10 ;  /* 0x0000001417177223 */ /* 0x000fc8000000000a */
[----:B------:R-:W-:-:S04]  /*07a0*/  FFMA R6, R6, R9, R23 ;  /* 0x0000000906067223 */ /* 0x000fc80000000017 */
[----:B------:R-:W-:-:S07]  /*07b0*/  FFMA R15, R25, R22, R6 ;  /* 0x00000016190f7223 */ /* 0x000fce0000000006 */
.L_x_3:
        /* <DEDUP_REMOVED lines=17> */
[----:B------:R-:W5:Y:S01]  /*08d0*/  LDG.E R14, desc[UR16][R4.64+0xc] ;  /* 0x00000c10040e7981 */ /* 0x000f62000c1e1900 */
[----:B------:R-:W-:Y:S01]  /*08e0*/  IADD3 R8, PT, PT, R8, 0x4, RZ ;  /* 0x0000000408087810 */ /* 0x000fe20007ffe0ff */
[----:B--2---:R-:W-:-:S04]  /*08f0*/  FFMA R6, R6, R9, R15 ;  /* 0x0000000906067223 */ /* 0x004fc8000000000f */
[----:B---3--:R-:W-:-:S04]  /*0900*/  FFMA R6, R11, R10, R6 ;  /* 0x0000000a0b067223 */ /* 0x008fc80000000006 */
[----:B----4-:R-:W-:-:S04]  /*0910*/  FFMA R6, R13, R12, R6 ;  /* 0x0000000c0d067223 */ /* 0x010fc80000000006 */
[----:B-----5:R-:W-:-:S07]  /*0920*/  FFMA R15, R17, R14, R6 ;  /* 0x0000000e110f7223 */ /* 0x020fce0000000006 */
.L_x_4:
[----:B------:R-:W-:Y:S05]  /*0930*/  BRA.U !UP1, `(.L_x_0) ;  /* 0x0000000109487547 */ /* 0x000fea000b800000 */
[----:B------:R-:W0:Y:S01]  /*0940*/  LDC.64 R2, c[0x0][0x388] ;  /* 0x0000e200ff027b82 */ /* 0x000e220000000a00 */
[----:B------:R-:W-:Y:S01]  /*0950*/  IADD3 R7, PT, PT, R7, R8, RZ ;  /* 0x0000000807077210 */ /* 0x000fe20007ffe0ff */
[----:B------:R-:W-:-:S06]  /*0960*/  UIADD3 UR4, UPT, UPT, -UR4, URZ, URZ ;  /* 0x000000ff04047290 */ /* 0x000fcc000fffe1ff */
[----:B------:R-:W1:Y:S01]  /*0970*/  LDC.64 R10, c[0x0][0x380] ;  /* 0x0000e000ff0a7b82 */ /* 0x000e620000000a00 */
[----:B0-----:R-:W-:-:S03]  /*0980*/  IMAD.WIDE.U32 R2, R8, 0x4, R2 ;  /* 0x0000000408027825 */ /* 0x001fc600078e0002 */
[----:B------:R-:W-:Y:S02]  /*0990*/  MOV R6, R2 ;  /* 0x0000000200067202 */ /* 0x000fe40000000f00 */
[----:B------:R-:W-:-:S07]  /*09a0*/  MOV R5, R3 ;  /* 0x0000000300057202 */ /* 0x000fce0000000f00 */
.L_x_5:
[----:B-1----:R-:W-:Y:S01]  /*09b0*/  IMAD.WIDE R2, R7, 0x4, R10 ;  /* 0x0000000407027825 */ /* 0x002fe200078e020a */
[----:B------:R-:W-:-:S05]  /*09c0*/  MOV R4, R6 ;  /* 0x0000000600047202 */ /* 0x000fca0000000f00 */
[----:B------:R-:W2:Y:S04]  /*09d0*/  LDG.E R2, desc[UR16][R2.64] ;  /* 0x0000001002027981 */ /* 0x000ea8000c1e1900 */
[----:B------:R0:W2:Y:S01]  /*09e0*/  LDG.E R4, desc[UR16][R4.64] ;  /* 0x0000001004047981 */ /* 0x0000a2000c1e1900 */
[----:B------:R-:W-:Y:S01]  /*09f0*/  UIADD3 UR4, UPT, UPT, UR4, 0x1, URZ ;  /* 0x0000000104047890 */ /* 0x000fe2000fffe0ff */
[----:B------:R-:W-:Y:S02]  /*0a00*/  IADD3 R6, P0, PT, R6, 0x4, RZ ;  /* 0x0000000406067810 */ /* 0x000fe40007f1e0ff */
[----:B------:R-:W-:Y:S01]  /*0a10*/  IADD3 R7, PT, PT, R7, 0x1, RZ ;  /* 0x0000000107077810 */ /* 0x000fe20007ffe0ff */
[----:B------:R-:W-:Y:S01]  /*0a20*/  UISETP.NE.AND UP0, UPT, UR4, URZ, UPT ;  /* 0x000000ff0400728c */ /* 0x000fe2000bf05270 */
[----:B0-----:R-:W-:Y:S01]  /*0a30*/  IADD3.X R5, PT, PT, RZ, R5, RZ, P0, !PT ;  /* 0x00000005ff057210 */ /* 0x001fe200007fe4ff */
[----:B--2---:R-:W-:-:S07]  /*0a40*/  FFMA R15, R2, R4, R15 ;  /* 0x00000004020f7223 */ /* 0x004fce000000000f */
[----:B------:R-:W-:Y:S05]  /*0a50*/  BRA.U UP0, `(.L_x_5) ;  /* 0xfffffffd00d47547 */ /* 0x000fea000b83ffff */
.L_x_0:
[----:B------:R-:W0:Y:S02]  /*0a60*/  LDC.64 R2, c[0x0][0x390] ;  /* 0x0000e400ff027b82 */ /* 0x000e240000000a00 */
[----:B0-----:R-:W-:-:S05]  /*0a70*/  IMAD.WIDE R2, R0, 0x4, R2 ;  /* 0x0000000400027825 */ /* 0x001fca00078e0202 */
[----:B------:R-:W-:Y:S01]  /*0a80*/  STG.E desc[UR16][R2.64], R15 ;  /* 0x0000000f02007986 */ /* 0x000fe2000c101910 */
[----:B------:R-:W-:Y:S05]  /*0a90*/  EXIT ;  /* 0x000000000000794d */ /* 0x000fea0003800000 */
.L_x_6:
[----:B------:R-:W-:-:S00]  /*0aa0*/  BRA `(.L_x_6) ;  /* 0xfffffffc00fc7947 */ /* 0x000fc0000383ffff */
[----:B------:R-:W-:-:S00]  /*0ab0*/  NOP ;  /* 0x0000000000007918 */ /* 0x000fc00000000000 */
        /* <DEDUP_REMOVED lines=12> */
.L_x_7:


//--------------------- .nv.shared.reserved.0     --------------------------
	.section	.nv.shared.reserved.0,"aw",@nobits
	.weak		__nv_reservedSMEM_offset_0_alias
	.size		__nv_reservedSMEM_offset_0_alias, 0, 64
	.other		__nv_reservedSMEM_offset_0_alias,@"STO_CUDA_RESERVED_SHARED STV_DEFAULT"
__nv_reservedSMEM_offset_0_alias:
	.zero		0
	.zero		64


//--------------------- .nv.constant0._Z6matvecPKfS0_Pfii --------------------------
	.section	.nv.constant0._Z6matvecPKfS0_Pfii,"a",@progbits
	.sectionflags	@""
	.align	4
.nv.constant0._Z6matvecPKfS0_Pfii:
	.zero		928


//--------------------- SYMBOLS --------------------------

	.type		.nv.reservedSmem.offset0,@object
	.size		.nv.reservedSmem.offset0,0x4
